//
// Generated by NVIDIA NVVM Compiler
//
// Compiler Build ID: CL-36424714
// Cuda compilation tools, release 13.0, V13.0.88
// Based on NVVM 20.0.0
//

.version 9.0
.target sm_100
.address_size 64

	// .globl	_Z8count_inPlPbS_S_S_PdS_

.visible .entry _Z8count_inPlPbS_S_S_PdS_(
	.param .u64 .ptr .align 1 _Z8count_inPlPbS_S_S_PdS__param_0,
	.param .u64 .ptr .align 1 _Z8count_inPlPbS_S_S_PdS__param_1,
	.param .u64 .ptr .align 1 _Z8count_inPlPbS_S_S_PdS__param_2,
	.param .u64 .ptr .align 1 _Z8count_inPlPbS_S_S_PdS__param_3,
	.param .u64 .ptr .align 1 _Z8count_inPlPbS_S_S_PdS__param_4,
	.param .u64 .ptr .align 1 _Z8count_inPlPbS_S_S_PdS__param_5,
	.param .u64 .ptr .align 1 _Z8count_inPlPbS_S_S_PdS__param_6
)
{


	ret;

}


// ===== COMPILED SASS (sm_100) =====

	.target	sm_100

	.elftype	@"ET_EXEC"


//--------------------- .note.nv.tkinfo           --------------------------
	.section	.note.nv.tkinfo,"",@"SHT_NOTE"
	.sectionflags	@"SHF_NOTE_NV_TKINFO"
	.tkinfo
        /*0018*/ 	.word	0x00000002
        /*0030*/ 	.string	""
        /*0030*/ 	.string	"ptxas"
        /*0030*/ 	.string	"Cuda compilation tools, release 13.0, V13.0.88"
        /*0030*/ 	.string	"Build cuda_13.0.r13.0/compiler.36424714_0"
        /*0030*/ 	.string	"-arch sm_100 -m 64 "



//--------------------- .note.nv.cuinfo           --------------------------
	.section	.note.nv.cuinfo,"",@"SHT_NOTE"
	.sectionflags	@"SHF_NOTE_NV_CUINFO"
        /*0018*/ 	.short	0x0002
        /*001a*/ 	.short	0x0064
        /*001c*/ 	.short	0x0082
	.zero		2


//--------------------- .nv.info                  --------------------------
	.section	.nv.info,"",@"SHT_CUDA_INFO"
	.align	4


	//----- nvinfo : EIATTR_REGCOUNT
	.align		4
        /*0000*/ 	.byte	0x04, 0x2f
        /*0002*/ 	.short	(.L_1 - .L_0)
	.align		4
.L_0:
        /*0004*/ 	.word	index@(_Z8count_inPlPbS_S_S_PdS_)
        /*0008*/ 	.word	0x00000004


	//----- nvinfo : EIATTR_FRAME_SIZE
	.align		4
.L_1:
        /*000c*/ 	.byte	0x04, 0x11
        /*000e*/ 	.short	(.L_3 - .L_2)
	.align		4
.L_2:
        /*0010*/ 	.word	index@(_Z8count_inPlPbS_S_S_PdS_)
        /*0014*/ 	.word	0x00000000


	//----- nvinfo : EIATTR_MIN_STACK_SIZE
	.align		4
.L_3:
        /*0018*/ 	.byte	0x04, 0x12
        /*001a*/ 	.short	(.L_5 - .L_4)
	.align		4
.L_4:
        /*001c*/ 	.word	index@(_Z8count_inPlPbS_S_S_PdS_)
        /*0020*/ 	.word	0x00000000
.L_5:


//--------------------- .nv.compat                --------------------------
	.section	.nv.compat,"",@"SHT_CUDA_COMPAT_INFO"
	.align	4
        /*0000*/ 	.byte	0x02, 0x09, 0x00, 0x00, 0x02, 0x02, 0x01, 0x00, 0x02, 0x05, 0x05, 0x00, 0x03, 0x07, 0x01, 0x01
        /*0010*/ 	.byte	0x02, 0x03, 0x00, 0x00, 0x02, 0x06, 0x01, 0x00, 0x04, 0x0b, 0x08, 0x00, 0x09, 0x00, 0x00, 0x00
        /*0020*/ 	.byte	0x00, 0x00, 0x00, 0x00


//--------------------- .nv.info._Z8count_inPlPbS_S_S_PdS_ --------------------------
	.section	.nv.info._Z8count_inPlPbS_S_S_PdS_,"",@"SHT_CUDA_INFO"
	.sectionflags	@""
	.align	4


	//----- nvinfo : EIATTR_CUDA_API_VERSION
	.align		4
        /*0000*/ 	.byte	0x04, 0x37
        /*0002*/ 	.short	(.L_7 - .L_6)
.L_6:
        /*0004*/ 	.word	0x00000082


	//----- nvinfo : EIATTR_KPARAM_INFO
	.align		4
.L_7:
        /*0008*/ 	.byte	0x04, 0x17
        /*000a*/ 	.short	(.L_9 - .L_8)
.L_8:
        /*000c*/ 	.word	0x00000000
        /*0010*/ 	.short	0x0006
        /*0012*/ 	.short	0x0030
        /*0014*/ 	.byte	0x00, 0xf5, 0x21, 0x00


	//----- nvinfo : EIATTR_KPARAM_INFO
	.align		4
.L_9:
        /*0018*/ 	.byte	0x04, 0x17
        /*001a*/ 	.short	(.L_11 - .L_10)
.L_10:
        /*001c*/ 	.word	0x00000000
        /*0020*/ 	.short	0x0005
        /*0022*/ 	.short	0x0028
        /*0024*/ 	.byte	0x00, 0xf5, 0x21, 0x00


	//----- nvinfo : EIATTR_KPARAM_INFO
	.align		4
.L_11:
        /*0028*/ 	.byte	0x04, 0x17
        /*002a*/ 	.short	(.L_13 - .L_12)
.L_12:
        /*002c*/ 	.word	0x00000000
        /*0030*/ 	.short	0x0004
        /*0032*/ 	.short	0x0020
        /*0034*/ 	.byte	0x00, 0xf5, 0x21, 0x00


	//----- nvinfo : EIATTR_KPARAM_INFO
	.align		4
.L_13:
        /*0038*/ 	.byte	0x04, 0x17
        /*003a*/ 	.short	(.L_15 - .L_14)
.L_14:
        /*003c*/ 	.word	0x00000000
        /*0040*/ 	.short	0x0003
        /*0042*/ 	.short	0x0018
        /*0044*/ 	.byte	0x00, 0xf5, 0x21, 0x00


	//----- nvinfo : EIATTR_KPARAM_INFO
	.align		4
.L_15:
        /*0048*/ 	.byte	0x04, 0x17
        /*004a*/ 	.short	(.L_17 - .L_16)
.L_16:
        /*004c*/ 	.word	0x00000000
        /*0050*/ 	.short	0x0002
        /*0052*/ 	.short	0x0010
        /*0054*/ 	.byte	0x00, 0xf5, 0x21, 0x00


	//----- nvinfo : EIATTR_KPARAM_INFO
	.align		4
.L_17:
        /*0058*/ 	.byte	0x04, 0x17
        /*005a*/ 	.short	(.L_19 - .L_18)
.L_18:
        /*005c*/ 	.word	0x00000000
        /*0060*/ 	.short	0x0001
        /*0062*/ 	.short	0x0008
        /*0064*/ 	.byte	0x00, 0xf5, 0x21, 0x00


	//----- nvinfo : EIATTR_KPARAM_INFO
	.align		4
.L_19:
        /*0068*/ 	.byte	0x04, 0x17
        /*006a*/ 	.short	(.L_21 - .L_20)
.L_20:
        /*006c*/ 	.word	0x00000000
        /*0070*/ 	.short	0x0000
        /*0072*/ 	.short	0x0000
        /*0074*/ 	.byte	0x00, 0xf5, 0x21, 0x00


	//----- nvinfo : EIATTR_SPARSE_MMA_MASK
	.align		4
.L_21:
        /*0078*/ 	.byte	0x03, 0x50
        /*007a*/ 	.short	0x0000


	//----- nvinfo : EIATTR_MAXREG_COUNT
	.align		4
        /*007c*/ 	.byte	0x03, 0x1b
        /*007e*/ 	.short	0x00ff


	//----- nvinfo : EIATTR_MERCURY_ISA_VERSION
	.align		4
        /*0080*/ 	.byte	0x03, 0x5f
        /*0082*/ 	.short	0x0101


	//----- nvinfo : EIATTR_VRC_CTA_INIT_COUNT
	.align		4
        /*0084*/ 	.byte	0x02, 0x4a
	.zero		1
	.zero		1


	//----- nvinfo : EIATTR_EXIT_INSTR_OFFSETS
	.align		4
        /*0088*/ 	.byte	0x04, 0x1c
        /*008a*/ 	.short	(.L_23 - .L_22)


	//   ....[0]....
.L_22:
        /*008c*/ 	.word	0x00000010


	//----- nvinfo : EIATTR_CBANK_PARAM_SIZE
	.align		4
.L_23:
        /*0090*/ 	.byte	0x03, 0x19
        /*0092*/ 	.short	0x0038


	//----- nvinfo : EIATTR_PARAM_CBANK
	.align		4
        /*0094*/ 	.byte	0x04, 0x0a
        /*0096*/ 	.short	(.L_25 - .L_24)
	.align		4
.L_24:
        /*0098*/ 	.word	index@(.nv.constant0._Z8count_inPlPbS_S_S_PdS_)
        /*009c*/ 	.short	0x0380
        /*009e*/ 	.short	0x0038


	//----- nvinfo : EIATTR_SW_WAR
	.align		4
.L_25:
        /*00a0*/ 	.byte	0x04, 0x36
        /*00a2*/ 	.short	(.L_27 - .L_26)
.L_26:
        /*00a4*/ 	.word	0x00000008
.L_27:


//--------------------- .nv.callgraph             --------------------------
	.section	.nv.callgraph,"",@"SHT_CUDA_CALLGRAPH"
	.align	4
	.sectionentsize	8
	.align		4
        /*0000*/ 	.word	0x00000000
	.align		4
        /*0004*/ 	.word	0xffffffff
	.align		4
        /*0008*/ 	.word	0x00000000
	.align		4
        /*000c*/ 	.word	0xfffffffe
	.align		4
        /*0010*/ 	.word	0x00000000
	.align		4
        /*0014*/ 	.word	0xfffffffd
	.align		4
        /*0018*/ 	.word	0x00000000
	.align		4
        /*001c*/ 	.word	0xfffffffc


//--------------------- .text._Z8count_inPlPbS_S_S_PdS_ --------------------------
	.section	.text._Z8count_inPlPbS_S_S_PdS_,"ax",@progbits
	.align	128
        .global         _Z8count_inPlPbS_S_S_PdS_
        .type           _Z8count_inPlPbS_S_S_PdS_,@function
        .size           _Z8count_inPlPbS_S_S_PdS_,(.L_x_1 - _Z8count_inPlPbS_S_S_PdS_)
        .other          _Z8count_inPlPbS_S_S_PdS_,@"STO_CUDA_ENTRY STV_DEFAULT"
_Z8count_inPlPbS_S_S_PdS_:
.text._Z8count_inPlPbS_S_S_PdS_:
[----:B------:R-:W-:Y:S01]  /*0000*/  LDC R1, c[0x0][0x37c] ;  /* 0x0000df00ff017b82 */ /* 0x000fe20000000800 */
[----:B------:R-:W-:Y:S05]  /*0010*/  EXIT ;  /* 0x000000000000794d */ /* 0x000fea0003800000 */
.L_x_0:
[----:B------:R-:W-:-:S00]  /*0020*/  BRA `(.L_x_0) ;  /* 0xfffffffc00fc7947 */ /* 0x000fc0000383ffff */
[----:B------:R-:W-:-:S00]  /*0030*/  NOP ;  /* 0x0000000000007918 */ /* 0x000fc00000000000 */
        /* <DEDUP_REMOVED lines=12> */
.L_x_1:


//--------------------- .nv.shared.reserved.0     --------------------------
	.section	.nv.shared.reserved.0,"aw",@nobits
	.weak		__nv_reservedSMEM_offset_0_alias
	.size		__nv_reservedSMEM_offset_0_alias, 0, 64
	.other		__nv_reservedSMEM_offset_0_alias,@"STO_CUDA_RESERVED_SHARED STV_DEFAULT"
__nv_reservedSMEM_offset_0_alias:
	.zero		0
	.zero		64


//--------------------- .nv.constant0._Z8count_inPlPbS_S_S_PdS_ --------------------------
	.section	.nv.constant0._Z8count_inPlPbS_S_S_PdS_,"a",@progbits
	.sectionflags	@""
	.align	4
.nv.constant0._Z8count_inPlPbS_S_S_PdS_:
	.zero		952


//--------------------- SYMBOLS --------------------------

	.type		.nv.reservedSmem.offset0,@object
	.size		.nv.reservedSmem.offset0,0x4
